	.headerflags	@"EF_CUDA_TEXMODE_UNIFIED EF_CUDA_64BIT_ADDRESS EF_CUDA_ACCELERATORS EF_CUDA_SM90 EF_CUDA_VIRTUAL_SM(EF_CUDA_SM90)"
	.elftype	@"ET_EXEC"


//--------------------- .nv.info                  --------------------------
	.section	.nv.info,"",@"SHT_CUDA_INFO"
	.align	4


	//----- nvinfo : EIATTR_REGCOUNT
	.align		4
        /*0000*/ 	.byte	0x04, 0x2f
        /*0002*/ 	.short	(.L_1 - .L_0)
	.align		4
.L_0:
        /*0004*/ 	.word	index@(triton_poi_fused_add_2)
        /*0008*/ 	.word	0x00000010


	//----- nvinfo : EIATTR_MIN_STACK_SIZE
	.align		4
.L_1:
        /*000c*/ 	.byte	0x04, 0x12
        /*000e*/ 	.short	(.L_3 - .L_2)
	.align		4
.L_2:
        /*0010*/ 	.word	index@(triton_poi_fused_add_2)
        /*0014*/ 	.word	0x00000000


	//----- nvinfo : EIATTR_FRAME_SIZE
	.align		4
.L_3:
        /*0018*/ 	.byte	0x04, 0x11
        /*001a*/ 	.short	(.L_5 - .L_4)
	.align		4
.L_4:
        /*001c*/ 	.word	index@(triton_poi_fused_add_2)
        /*0020*/ 	.word	0x00000000


	//----- nvinfo : EIATTR_MIN_STACK_SIZE
	.align		4
.L_5:
        /*0024*/ 	.byte	0x04, 0x12
        /*0026*/ 	.short	(.L_7 - .L_6)
	.align		4
.L_6:
        /*0028*/ 	.word	index@(triton_poi_fused_add_2)
        /*002c*/ 	.word	0x00000000
.L_7:


//--------------------- .nv.info.triton_poi_fused_add_2 --------------------------
	.section	.nv.info.triton_poi_fused_add_2,"",@"SHT_CUDA_INFO"
	.sectionflags	@""
	.align	4


	//----- nvinfo : EIATTR_CUDA_API_VERSION
	.align		4
        /*0000*/ 	.byte	0x04, 0x37
        /*0002*/ 	.short	(.L_9 - .L_8)
.L_8:
        /*0004*/ 	.word	0x0000007c


	//----- nvinfo : EIATTR_KPARAM_INFO
	.align		4
.L_9:
        /*0008*/ 	.byte	0x04, 0x17
        /*000a*/ 	.short	(.L_11 - .L_10)
.L_10:
        /*000c*/ 	.word	0x00000000
        /*0010*/ 	.short	0x0004
        /*0012*/ 	.short	0x0020
        /*0014*/ 	.byte	0x00, 0xf0, 0x11, 0x00


	//----- nvinfo : EIATTR_KPARAM_INFO
	.align		4
.L_11:
        /*0018*/ 	.byte	0x04, 0x17
        /*001a*/ 	.short	(.L_13 - .L_12)
.L_12:
        /*001c*/ 	.word	0x00000000
        /*0020*/ 	.short	0x0003
        /*0022*/ 	.short	0x0018
        /*0024*/ 	.byte	0x00, 0xf4, 0x21, 0x00


	//----- nvinfo : EIATTR_KPARAM_INFO
	.align		4
.L_13:
        /*0028*/ 	.byte	0x04, 0x17
        /*002a*/ 	.short	(.L_15 - .L_14)
.L_14:
        /*002c*/ 	.word	0x00000000
        /*0030*/ 	.short	0x0002
        /*0032*/ 	.short	0x0010
        /*0034*/ 	.byte	0x00, 0xf4, 0x21, 0x00


	//----- nvinfo : EIATTR_KPARAM_INFO
	.align		4
.L_15:
        /*0038*/ 	.byte	0x04, 0x17
        /*003a*/ 	.short	(.L_17 - .L_16)
.L_16:
        /*003c*/ 	.word	0x00000000
        /*0040*/ 	.short	0x0001
        /*0042*/ 	.short	0x0008
        /*0044*/ 	.byte	0x00, 0xf4, 0x21, 0x00


	//----- nvinfo : EIATTR_KPARAM_INFO
	.align		4
.L_17:
        /*0048*/ 	.byte	0x04, 0x17
        /*004a*/ 	.short	(.L_19 - .L_18)
.L_18:
        /*004c*/ 	.word	0x00000000
        /*0050*/ 	.short	0x0000
        /*0052*/ 	.short	0x0000
        /*0054*/ 	.byte	0x00, 0xf4, 0x21, 0x00


	//----- nvinfo : EIATTR_SPARSE_MMA_MASK
	.align		4
.L_19:
        /*0058*/ 	.byte	0x03, 0x50
        /*005a*/ 	.short	0x0000


	//----- nvinfo : EIATTR_MAXREG_COUNT
	.align		4
        /*005c*/ 	.byte	0x03, 0x1b
        /*005e*/ 	.short	0x00ff


	//----- nvinfo : EIATTR_EXIT_INSTR_OFFSETS
	.align		4
        /*0060*/ 	.byte	0x04, 0x1c
        /*0062*/ 	.short	(.L_21 - .L_20)


	//   ....[0]....
.L_20:
        /*0064*/ 	.word	0x000001e0


	//   ....[1]....
        /*0068*/ 	.word	0x00000200


	//----- nvinfo : EIATTR_REQNTID
	.align		4
.L_21:
        /*006c*/ 	.byte	0x04, 0x10
        /*006e*/ 	.short	(.L_23 - .L_22)
.L_22:
        /*0070*/ 	.word	0x00000080
        /*0074*/ 	.word	0x00000001
        /*0078*/ 	.word	0x00000001


	//----- nvinfo : EIATTR_CBANK_PARAM_SIZE
	.align		4
.L_23:
        /*007c*/ 	.byte	0x03, 0x19
        /*007e*/ 	.short	0x0024


	//----- nvinfo : EIATTR_PARAM_CBANK
	.align		4
        /*0080*/ 	.byte	0x04, 0x0a
        /*0082*/ 	.short	(.L_25 - .L_24)
	.align		4
.L_24:
        /*0084*/ 	.word	index@(.nv.constant0.triton_poi_fused_add_2)
        /*0088*/ 	.short	0x0210
        /*008a*/ 	.short	0x0024


	//----- nvinfo : EIATTR_SW_WAR
	.align		4
.L_25:
        /*008c*/ 	.byte	0x04, 0x36
        /*008e*/ 	.short	(.L_27 - .L_26)
.L_26:
        /*0090*/ 	.word	0x00000008
.L_27:


//--------------------- .nv.callgraph             --------------------------
	.section	.nv.callgraph,"",@"SHT_CUDA_CALLGRAPH"
	.align	4
	.sectionentsize	8
	.align		4
        /*0000*/ 	.word	0x00000000
	.align		4
        /*0004*/ 	.word	0xffffffff
	.align		4
        /*0008*/ 	.word	0x00000000
	.align		4
        /*000c*/ 	.word	0xfffffffe
	.align		4
        /*0010*/ 	.word	0x00000000
	.align		4
        /*0014*/ 	.word	0xfffffffd
	.align		4
        /*0018*/ 	.word	0x00000000
	.align		4
        /*001c*/ 	.word	0xfffffffc


//--------------------- .text.triton_poi_fused_add_2 --------------------------
	.section	.text.triton_poi_fused_add_2,"ax",@progbits
	.align	128
        .global         triton_poi_fused_add_2
        .type           triton_poi_fused_add_2,@function
        .size           triton_poi_fused_add_2,(.L_x_1 - triton_poi_fused_add_2)
        .other          triton_poi_fused_add_2,@"STO_CUDA_ENTRY STV_DEFAULT"
triton_poi_fused_add_2:
.text.triton_poi_fused_add_2:
[----:B------:R-:W0:Y:S02]  /*0000*/  LDC R1, c[0x0][0x28] ;  /* 0x00000a00ff017b82 */ /* 0x000e240000000800 */
[----:B------:R-:W1:Y:S01]  /*0010*/  S2R R0, SR_TID.X ;  /* 0x0000000000007919 */ /* 0x000e620000002100 */
[----:B------:R-:W2:Y:S01]  /*0020*/  LDC.64 R6, c[0x0][0x220] ;  /* 0x00008800ff067b82 */ /* 0x000ea20000000a00 */
[----:B------:R-:W-:Y:S01]  /*0030*/  IMAD.MOV.U32 R10, RZ, RZ, RZ ;  /* 0x000000ffff0a7224 */ /* 0x000fe200078e00ff */
[----:B------:R-:W-:Y:S01]  /*0040*/  ULDC.64 UR4, c[0x0][0x208] ;  /* 0x0000820000047ab9 */ /* 0x000fe20000000a00 */
[----:B------:R-:W3:Y:S05]  /*0050*/  S2R R11, SR_CTAID.X ;  /* 0x00000000000b7919 */ /* 0x000eea0000002500 */
[----:B------:R-:W4:Y:S01]  /*0060*/  LDC.64 R4, c[0x0][0x218] ;  /* 0x00008600ff047b82 */ /* 0x000f220000000a00 */
[----:B-1----:R-:W-:-:S02]  /*0070*/  LOP3.LUT R0, R0, 0x7f, RZ, 0xc0, !PT ;  /* 0x0000007f00007812 */ /* 0x002fc400078ec0ff */
[----:B---3--:R-:W-:-:S03]  /*0080*/  SHF.R.S32.HI R2, RZ, 0x18, R11 ;  /* 0x00000018ff027819 */ /* 0x008fc6000001140b */
[----:B------:R-:W-:Y:S01]  /*0090*/  IMAD R11, R11, 0x80, R0 ;  /* 0x000000800b0b7824 */ /* 0x000fe200078e0200 */
[----:B------:R-:W-:Y:S02]  /*00a0*/  SGXT R0, R2, 0x1 ;  /* 0x000000010200781a */ /* 0x000fe40000000200 */
[----:B------:R-:W1:Y:S02]  /*00b0*/  LDC.64 R2, c[0x0][0x210] ;  /* 0x00008400ff027b82 */ /* 0x000e640000000a00 */
[----:B------:R-:W-:Y:S02]  /*00c0*/  ISETP.GE.AND P0, PT, R11, 0x100, PT ;  /* 0x000001000b00780c */ /* 0x000fe40003f06270 */
[----:B------:R-:W-:-:S04]  /*00d0*/  LEA.HI R0, R0, R11, RZ, 0x4 ;  /* 0x0000000b00007211 */ /* 0x000fc800078f20ff */
[----:B------:R-:W-:-:S04]  /*00e0*/  SHF.R.S32.HI R9, RZ, 0x4, R0 ;  /* 0x00000004ff097819 */ /* 0x000fc80000011400 */
[C---:B------:R-:W-:Y:S01]  /*00f0*/  LEA.HI R0, R9.reuse, R9, RZ, 0x2 ;  /* 0x0000000909007211 */ /* 0x040fe200078f10ff */
[----:B----4-:R-:W-:-:S03]  /*0100*/  IMAD.WIDE R4, R9, 0x4, R4 ;  /* 0x0000000409047825 */ /* 0x010fc600078e0204 */
[----:B------:R-:W-:Y:S02]  /*0110*/  LOP3.LUT R0, R0, 0xfffffffc, RZ, 0xc0, !PT ;  /* 0xfffffffc00007812 */ /* 0x000fe400078ec0ff */
[----:B------:R-:W3:Y:S02]  /*0120*/  @!P0 LDG.E.EL R10, desc[UR4][R4.64] ;  /* 0x00000004040a8981 */ /* 0x000ee4000c2e1900 */
[----:B------:R-:W-:Y:S02]  /*0130*/  IADD3 R13, R9, -R0, RZ ;  /* 0x80000000090d7210 */ /* 0x000fe40007ffe0ff */
[----:B------:R-:W4:Y:S03]  /*0140*/  LDC.64 R8, c[0x0][0x228] ;  /* 0x00008a00ff087b82 */ /* 0x000f260000000a00 */
[----:B--2---:R-:W-:Y:S01]  /*0150*/  IMAD.WIDE R6, R13, 0x4, R6 ;  /* 0x000000040d067825 */ /* 0x004fe200078e0206 */
[----:B------:R-:W-:-:S03]  /*0160*/  HFMA2.MMA R13, -RZ, RZ, 0, 0 ;  /* 0x00000000ff0d7435 */ /* 0x000fc600000001ff */
[----:B------:R-:W-:Y:S02]  /*0170*/  IMAD.MOV.U32 R0, RZ, RZ, RZ ;  /* 0x000000ffff007224 */ /* 0x000fe400078e00ff */
[----:B-1----:R-:W-:-:S05]  /*0180*/  IMAD.WIDE R2, R11, 0x4, R2 ;  /* 0x000000040b027825 */ /* 0x002fca00078e0202 */
[----:B------:R-:W3:Y:S04]  /*0190*/  @!P0 LDG.E.EL R13, desc[UR4][R6.64] ;  /* 0x00000004060d8981 */ /* 0x000ee8000c2e1900 */
[----:B------:R-:W2:Y:S01]  /*01a0*/  @!P0 LDG.E R0, desc[UR4][R2.64] ;  /* 0x0000000402008981 */ /* 0x000ea2000c1e1900 */
[----:B----4-:R-:W-:-:S04]  /*01b0*/  IMAD.WIDE R8, R11, 0x4, R8 ;  /* 0x000000040b087825 */ /* 0x010fc800078e0208 */
[----:B---3--:R-:W-:-:S04]  /*01c0*/  FADD R13, R13, R10 ;  /* 0x0000000a0d0d7221 */ /* 0x008fc80000000000 */
[----:B--2---:R-:W-:Y:S01]  /*01d0*/  FADD R13, R13, R0 ;  /* 0x000000000d0d7221 */ /* 0x004fe20000000000 */
[----:B------:R-:W-:Y:S06]  /*01e0*/  @P0 EXIT ;  /* 0x000000000000094d */ /* 0x000fec0003800000 */
[----:B------:R-:W-:Y:S01]  /*01f0*/  STG.E desc[UR4][R8.64], R13 ;  /* 0x0000000d08007986 */ /* 0x000fe2000c101904 */
[----:B------:R-:W-:Y:S05]  /*0200*/  EXIT ;  /* 0x000000000000794d */ /* 0x000fea0003800000 */
.L_x_0:
[----:B------:R-:W-:-:S00]  /*0210*/  BRA `(.L_x_0) ;  /* 0xfffffffc00fc7947 */ /* 0x000fc0000383ffff */
[----:B------:R-:W-:-:S00]  /*0220*/  NOP ;  /* 0x0000000000007918 */ /* 0x000fc00000000000 */
        /* <DEDUP_REMOVED lines=13> */
.L_x_1:


//--------------------- .nv.constant0.triton_poi_fused_add_2 --------------------------
	.section	.nv.constant0.triton_poi_fused_add_2,"a",@progbits
	.sectionflags	@""
	.align	4
.nv.constant0.triton_poi_fused_add_2:
	.zero		564
